//
// Generated by NVIDIA NVVM Compiler
//
// Compiler Build ID: CL-36424714
// Cuda compilation tools, release 13.0, V13.0.88
// Based on NVVM 20.0.0
//

.version 9.0
.target sm_100
.address_size 64

	// .globl	_Z7computePfS_S_f

.visible .entry _Z7computePfS_S_f(
	.param .u64 .ptr .align 1 _Z7computePfS_S_f_param_0,
	.param .u64 .ptr .align 1 _Z7computePfS_S_f_param_1,
	.param .u64 .ptr .align 1 _Z7computePfS_S_f_param_2,
	.param .f32 _Z7computePfS_S_f_param_3
)
{
	.reg .pred 	%p<7>;
	.reg .b32 	%r<12>;
	.reg .b32 	%f<116>;
	.reg .b64 	%rd<13>;

	ld.param.u64 	%rd6, [_Z7computePfS_S_f_param_0];
	ld.param.u64 	%rd7, [_Z7computePfS_S_f_param_1];
	ld.param.f32 	%f50, [_Z7computePfS_S_f_param_3];
	cvta.to.global.u64 	%rd1, %rd7;
	mov.u32 	%r4, %ctaid.x;
	mov.u32 	%r5, %ntid.x;
	mov.u32 	%r6, %tid.x;
	mad.lo.s32 	%r1, %r4, %r5, %r6;
	cvt.rn.f32.s32 	%f1, %r1;
	setp.leu.f32 	%p2, %f50, %f1;
	mul.wide.s32 	%rd8, %r1, 4;
	add.s64 	%rd2, %rd1, %rd8;
	@%p2 bra 	$L__BB0_4;
	setp.ne.s32 	%p3, %r1, 0;
	@%p3 bra 	$L__BB0_3;
	mov.b32 	%r8, 1128792064;
	st.global.u32 	[%rd1], %r8;
	bra.uni 	$L__BB0_4;
$L__BB0_3:
	mov.b32 	%r7, 0;
	st.global.u32 	[%rd2], %r7;
$L__BB0_4:
	setp.gt.s32 	%p4, %r1, 0;
	add.f32 	%f51, %f50, 0fBF800000;
	setp.gt.f32 	%p5, %f51, %f1;
	and.pred  	%p1, %p4, %p5;
	mul.wide.u32 	%rd9, %r1, 4;
	add.s64 	%rd3, %rd1, %rd9;
	add.s32 	%r10, %r1, -1;
	mul.wide.u32 	%rd10, %r10, 4;
	add.s64 	%rd4, %rd1, %rd10;
	cvta.to.global.u64 	%rd11, %rd6;
	add.s64 	%rd5, %rd11, %rd8;
	mov.b32 	%r11, 0;
$L__BB0_5:
	@%p1 bra 	$L__BB0_7;
	ld.global.f32 	%f100, [%rd2];
	bra.uni 	$L__BB0_8;
$L__BB0_7:
	ld.global.f32 	%f52, [%rd3+4];
	ld.global.f32 	%f53, [%rd4];
	add.f32 	%f54, %f52, %f53;
	mul.f32 	%f100, %f54, 0f3F000000;
	st.global.f32 	[%rd3], %f100;
$L__BB0_8:
	st.global.f32 	[%rd5], %f100;
	@%p1 bra 	$L__BB0_10;
	ld.global.f32 	%f101, [%rd2];
	bra.uni 	$L__BB0_11;
$L__BB0_10:
	ld.global.f32 	%f55, [%rd3+4];
	ld.global.f32 	%f56, [%rd4];
	add.f32 	%f57, %f55, %f56;
	mul.f32 	%f101, %f57, 0f3F000000;
	st.global.f32 	[%rd3], %f101;
$L__BB0_11:
	st.global.f32 	[%rd5], %f101;
	@%p1 bra 	$L__BB0_13;
	ld.global.f32 	%f102, [%rd2];
	bra.uni 	$L__BB0_14;
$L__BB0_13:
	ld.global.f32 	%f58, [%rd3+4];
	ld.global.f32 	%f59, [%rd4];
	add.f32 	%f60, %f58, %f59;
	mul.f32 	%f102, %f60, 0f3F000000;
	st.global.f32 	[%rd3], %f102;
$L__BB0_14:
	st.global.f32 	[%rd5], %f102;
	@%p1 bra 	$L__BB0_16;
	ld.global.f32 	%f103, [%rd2];
	bra.uni 	$L__BB0_17;
$L__BB0_16:
	ld.global.f32 	%f61, [%rd3+4];
	ld.global.f32 	%f62, [%rd4];
	add.f32 	%f63, %f61, %f62;
	mul.f32 	%f103, %f63, 0f3F000000;
	st.global.f32 	[%rd3], %f103;
$L__BB0_17:
	st.global.f32 	[%rd5], %f103;
	@%p1 bra 	$L__BB0_19;
	ld.global.f32 	%f104, [%rd2];
	bra.uni 	$L__BB0_20;
$L__BB0_19:
	ld.global.f32 	%f64, [%rd3+4];
	ld.global.f32 	%f65, [%rd4];
	add.f32 	%f66, %f64, %f65;
	mul.f32 	%f104, %f66, 0f3F000000;
	st.global.f32 	[%rd3], %f104;
$L__BB0_20:
	st.global.f32 	[%rd5], %f104;
	@%p1 bra 	$L__BB0_22;
	ld.global.f32 	%f105, [%rd2];
	bra.uni 	$L__BB0_23;
$L__BB0_22:
	ld.global.f32 	%f67, [%rd3+4];
	ld.global.f32 	%f68, [%rd4];
	add.f32 	%f69, %f67, %f68;
	mul.f32 	%f105, %f69, 0f3F000000;
	st.global.f32 	[%rd3], %f105;
$L__BB0_23:
	st.global.f32 	[%rd5], %f105;
	@%p1 bra 	$L__BB0_25;
	ld.global.f32 	%f106, [%rd2];
	bra.uni 	$L__BB0_26;
$L__BB0_25:
	ld.global.f32 	%f70, [%rd3+4];
	ld.global.f32 	%f71, [%rd4];
	add.f32 	%f72, %f70, %f71;
	mul.f32 	%f106, %f72, 0f3F000000;
	st.global.f32 	[%rd3], %f106;
$L__BB0_26:
	st.global.f32 	[%rd5], %f106;
	@%p1 bra 	$L__BB0_28;
	ld.global.f32 	%f107, [%rd2];
	bra.uni 	$L__BB0_29;
$L__BB0_28:
	ld.global.f32 	%f73, [%rd3+4];
	ld.global.f32 	%f74, [%rd4];
	add.f32 	%f75, %f73, %f74;
	mul.f32 	%f107, %f75, 0f3F000000;
	st.global.f32 	[%rd3], %f107;
$L__BB0_29:
	st.global.f32 	[%rd5], %f107;
	@%p1 bra 	$L__BB0_31;
	ld.global.f32 	%f108, [%rd2];
	bra.uni 	$L__BB0_32;
$L__BB0_31:
	ld.global.f32 	%f76, [%rd3+4];
	ld.global.f32 	%f77, [%rd4];
	add.f32 	%f78, %f76, %f77;
	mul.f32 	%f108, %f78, 0f3F000000;
	st.global.f32 	[%rd3], %f108;
$L__BB0_32:
	st.global.f32 	[%rd5], %f108;
	@%p1 bra 	$L__BB0_34;
	ld.global.f32 	%f109, [%rd2];
	bra.uni 	$L__BB0_35;
$L__BB0_34:
	ld.global.f32 	%f79, [%rd3+4];
	ld.global.f32 	%f80, [%rd4];
	add.f32 	%f81, %f79, %f80;
	mul.f32 	%f109, %f81, 0f3F000000;
	st.global.f32 	[%rd3], %f109;
$L__BB0_35:
	st.global.f32 	[%rd5], %f109;
	@%p1 bra 	$L__BB0_37;
	ld.global.f32 	%f110, [%rd2];
	bra.uni 	$L__BB0_38;
$L__BB0_37:
	ld.global.f32 	%f82, [%rd3+4];
	ld.global.f32 	%f83, [%rd4];
	add.f32 	%f84, %f82, %f83;
	mul.f32 	%f110, %f84, 0f3F000000;
	st.global.f32 	[%rd3], %f110;
$L__BB0_38:
	st.global.f32 	[%rd5], %f110;
	@%p1 bra 	$L__BB0_40;
	ld.global.f32 	%f111, [%rd2];
	bra.uni 	$L__BB0_41;
$L__BB0_40:
	ld.global.f32 	%f85, [%rd3+4];
	ld.global.f32 	%f86, [%rd4];
	add.f32 	%f87, %f85, %f86;
	mul.f32 	%f111, %f87, 0f3F000000;
	st.global.f32 	[%rd3], %f111;
$L__BB0_41:
	st.global.f32 	[%rd5], %f111;
	@%p1 bra 	$L__BB0_43;
	ld.global.f32 	%f112, [%rd2];
	bra.uni 	$L__BB0_44;
$L__BB0_43:
	ld.global.f32 	%f88, [%rd3+4];
	ld.global.f32 	%f89, [%rd4];
	add.f32 	%f90, %f88, %f89;
	mul.f32 	%f112, %f90, 0f3F000000;
	st.global.f32 	[%rd3], %f112;
$L__BB0_44:
	st.global.f32 	[%rd5], %f112;
	@%p1 bra 	$L__BB0_46;
	ld.global.f32 	%f113, [%rd2];
	bra.uni 	$L__BB0_47;
$L__BB0_46:
	ld.global.f32 	%f91, [%rd3+4];
	ld.global.f32 	%f92, [%rd4];
	add.f32 	%f93, %f91, %f92;
	mul.f32 	%f113, %f93, 0f3F000000;
	st.global.f32 	[%rd3], %f113;
$L__BB0_47:
	st.global.f32 	[%rd5], %f113;
	@%p1 bra 	$L__BB0_49;
	ld.global.f32 	%f114, [%rd2];
	bra.uni 	$L__BB0_50;
$L__BB0_49:
	ld.global.f32 	%f94, [%rd3+4];
	ld.global.f32 	%f95, [%rd4];
	add.f32 	%f96, %f94, %f95;
	mul.f32 	%f114, %f96, 0f3F000000;
	st.global.f32 	[%rd3], %f114;
$L__BB0_50:
	st.global.f32 	[%rd5], %f114;
	@%p1 bra 	$L__BB0_52;
	ld.global.f32 	%f115, [%rd2];
	bra.uni 	$L__BB0_53;
$L__BB0_52:
	ld.global.f32 	%f97, [%rd3+4];
	ld.global.f32 	%f98, [%rd4];
	add.f32 	%f99, %f97, %f98;
	mul.f32 	%f115, %f99, 0f3F000000;
	st.global.f32 	[%rd3], %f115;
$L__BB0_53:
	st.global.f32 	[%rd5], %f115;
	add.s32 	%r11, %r11, 16;
	setp.ne.s32 	%p6, %r11, 3600000;
	@%p6 bra 	$L__BB0_5;
	ret;

}


// ===== COMPILED SASS (sm_100) =====

	.target	sm_100

	.elftype	@"ET_EXEC"


//--------------------- .note.nv.tkinfo           --------------------------
	.section	.note.nv.tkinfo,"",@"SHT_NOTE"
	.sectionflags	@"SHF_NOTE_NV_TKINFO"
	.tkinfo
        /*0018*/ 	.word	0x00000002
        /*0030*/ 	.string	""
        /*0030*/ 	.string	"ptxas"
        /*0030*/ 	.string	"Cuda compilation tools, release 13.0, V13.0.88"
        /*0030*/ 	.string	"Build cuda_13.0.r13.0/compiler.36424714_0"
        /*0030*/ 	.string	"-arch sm_100 -m 64 "



//--------------------- .note.nv.cuinfo           --------------------------
	.section	.note.nv.cuinfo,"",@"SHT_NOTE"
	.sectionflags	@"SHF_NOTE_NV_CUINFO"
        /*0018*/ 	.short	0x0002
        /*001a*/ 	.short	0x0064
        /*001c*/ 	.short	0x0082
	.zero		2


//--------------------- .nv.info                  --------------------------
	.section	.nv.info,"",@"SHT_CUDA_INFO"
	.align	4


	//----- nvinfo : EIATTR_REGCOUNT
	.align		4
        /*0000*/ 	.byte	0x04, 0x2f
        /*0002*/ 	.short	(.L_1 - .L_0)
	.align		4
.L_0:
        /*0004*/ 	.word	index@(_Z7computePfS_S_f)
        /*0008*/ 	.word	0x00000014


	//----- nvinfo : EIATTR_FRAME_SIZE
	.align		4
.L_1:
        /*000c*/ 	.byte	0x04, 0x11
        /*000e*/ 	.short	(.L_3 - .L_2)
	.align		4
.L_2:
        /*0010*/ 	.word	index@(_Z7computePfS_S_f)
        /*0014*/ 	.word	0x00000000


	//----- nvinfo : EIATTR_MIN_STACK_SIZE
	.align		4
.L_3:
        /*0018*/ 	.byte	0x04, 0x12
        /*001a*/ 	.short	(.L_5 - .L_4)
	.align		4
.L_4:
        /*001c*/ 	.word	index@(_Z7computePfS_S_f)
        /*0020*/ 	.word	0x00000000
.L_5:


//--------------------- .nv.compat                --------------------------
	.section	.nv.compat,"",@"SHT_CUDA_COMPAT_INFO"
	.align	4
        /*0000*/ 	.byte	0x02, 0x09, 0x00, 0x00, 0x02, 0x02, 0x01, 0x00, 0x02, 0x05, 0x05, 0x00, 0x03, 0x07, 0x01, 0x01
        /*0010*/ 	.byte	0x02, 0x03, 0x00, 0x00, 0x02, 0x06, 0x01, 0x00, 0x04, 0x0b, 0x08, 0x00, 0x09, 0x00, 0x00, 0x00
        /*0020*/ 	.byte	0x00, 0x00, 0x00, 0x00


//--------------------- .nv.info._Z7computePfS_S_f --------------------------
	.section	.nv.info._Z7computePfS_S_f,"",@"SHT_CUDA_INFO"
	.sectionflags	@""
	.align	4


	//----- nvinfo : EIATTR_CUDA_API_VERSION
	.align		4
        /*0000*/ 	.byte	0x04, 0x37
        /*0002*/ 	.short	(.L_7 - .L_6)
.L_6:
        /*0004*/ 	.word	0x00000082


	//----- nvinfo : EIATTR_KPARAM_INFO
	.align		4
.L_7:
        /*0008*/ 	.byte	0x04, 0x17
        /*000a*/ 	.short	(.L_9 - .L_8)
.L_8:
        /*000c*/ 	.word	0x00000000
        /*0010*/ 	.short	0x0003
        /*0012*/ 	.short	0x0018
        /*0014*/ 	.byte	0x00, 0xf0, 0x11, 0x00


	//----- nvinfo : EIATTR_KPARAM_INFO
	.align		4
.L_9:
        /*0018*/ 	.byte	0x04, 0x17
        /*001a*/ 	.short	(.L_11 - .L_10)
.L_10:
        /*001c*/ 	.word	0x00000000
        /*0020*/ 	.short	0x0002
        /*0022*/ 	.short	0x0010
        /*0024*/ 	.byte	0x00, 0xf5, 0x21, 0x00


	//----- nvinfo : EIATTR_KPARAM_INFO
	.align		4
.L_11:
        /*0028*/ 	.byte	0x04, 0x17
        /*002a*/ 	.short	(.L_13 - .L_12)
.L_12:
        /*002c*/ 	.word	0x00000000
        /*0030*/ 	.short	0x0001
        /*0032*/ 	.short	0x0008
        /*0034*/ 	.byte	0x00, 0xf5, 0x21, 0x00


	//----- nvinfo : EIATTR_KPARAM_INFO
	.align		4
.L_13:
        /*0038*/ 	.byte	0x04, 0x17
        /*003a*/ 	.short	(.L_15 - .L_14)
.L_14:
        /*003c*/ 	.word	0x00000000
        /*0040*/ 	.short	0x0000
        /*0042*/ 	.short	0x0000
        /*0044*/ 	.byte	0x00, 0xf5, 0x21, 0x00


	//----- nvinfo : EIATTR_SPARSE_MMA_MASK
	.align		4
.L_15:
        /*0048*/ 	.byte	0x03, 0x50
        /*004a*/ 	.short	0x0000


	//----- nvinfo : EIATTR_MAXREG_COUNT
	.align		4
        /*004c*/ 	.byte	0x03, 0x1b
        /*004e*/ 	.short	0x00ff


	//----- nvinfo : EIATTR_MERCURY_ISA_VERSION
	.align		4
        /*0050*/ 	.byte	0x03, 0x5f
        /*0052*/ 	.short	0x0101


	//----- nvinfo : EIATTR_VRC_CTA_INIT_COUNT
	.align		4
        /*0054*/ 	.byte	0x02, 0x4a
	.zero		1
	.zero		1


	//----- nvinfo : EIATTR_EXIT_INSTR_OFFSETS
	.align		4
        /*0058*/ 	.byte	0x04, 0x1c
        /*005a*/ 	.short	(.L_17 - .L_16)


	//   ....[0]....
.L_16:
        /*005c*/ 	.word	0x000008f0


	//----- nvinfo : EIATTR_CRS_STACK_SIZE
	.align		4
.L_17:
        /*0060*/ 	.byte	0x04, 0x1e
        /*0062*/ 	.short	(.L_19 - .L_18)
.L_18:
        /*0064*/ 	.word	0x00000000


	//----- nvinfo : EIATTR_CBANK_PARAM_SIZE
	.align		4
.L_19:
        /*0068*/ 	.byte	0x03, 0x19
        /*006a*/ 	.short	0x001c


	//----- nvinfo : EIATTR_PARAM_CBANK
	.align		4
        /*006c*/ 	.byte	0x04, 0x0a
        /*006e*/ 	.short	(.L_21 - .L_20)
	.align		4
.L_20:
        /*0070*/ 	.word	index@(.nv.constant0._Z7computePfS_S_f)
        /*0074*/ 	.short	0x0380
        /*0076*/ 	.short	0x001c


	//----- nvinfo : EIATTR_SW_WAR
	.align		4
.L_21:
        /*0078*/ 	.byte	0x04, 0x36
        /*007a*/ 	.short	(.L_23 - .L_22)
.L_22:
        /*007c*/ 	.word	0x00000008
.L_23:


//--------------------- .nv.callgraph             --------------------------
	.section	.nv.callgraph,"",@"SHT_CUDA_CALLGRAPH"
	.align	4
	.sectionentsize	8
	.align		4
        /*0000*/ 	.word	0x00000000
	.align		4
        /*0004*/ 	.word	0xffffffff
	.align		4
        /*0008*/ 	.word	0x00000000
	.align		4
        /*000c*/ 	.word	0xfffffffe
	.align		4
        /*0010*/ 	.word	0x00000000
	.align		4
        /*0014*/ 	.word	0xfffffffd
	.align		4
        /*0018*/ 	.word	0x00000000
	.align		4
        /*001c*/ 	.word	0xfffffffc


//--------------------- .text._Z7computePfS_S_f   --------------------------
	.section	.text._Z7computePfS_S_f,"ax",@progbits
	.align	128
        .global         _Z7computePfS_S_f
        .type           _Z7computePfS_S_f,@function
        .size           _Z7computePfS_S_f,(.L_x_4 - _Z7computePfS_S_f)
        .other          _Z7computePfS_S_f,@"STO_CUDA_ENTRY STV_DEFAULT"
_Z7computePfS_S_f:
.text._Z7computePfS_S_f:
[----:B------:R-:W-:Y:S01]  /*0000*/  LDC R1, c[0x0][0x37c] ;  /* 0x0000df00ff017b82 */ /* 0x000fe20000000800 */
[----:B------:R-:W0:Y:S07]  /*0010*/  S2R R0, SR_TID.X ;  /* 0x0000000000007919 */ /* 0x000e2e0000002100 */
[----:B------:R-:W0:Y:S01]  /*0020*/  S2UR UR4, SR_CTAID.X ;  /* 0x00000000000479c3 */ /* 0x000e220000002500 */
[----:B------:R-:W1:Y:S01]  /*0030*/  LDCU.64 UR6, c[0x0][0x358] ;  /* 0x00006b00ff0677ac */ /* 0x000e620008000a00 */
[----:B------:R-:W-:Y:S06]  /*0040*/  BSSY.RECONVERGENT B0, `(.L_x_0) ;  /* 0x0000014000007945 */ /* 0x000fec0003800200 */
[----:B------:R-:W0:Y:S08]  /*0050*/  LDC R13, c[0x0][0x360] ;  /* 0x0000d800ff0d7b82 */ /* 0x000e300000000800 */
[----:B------:R-:W2:Y:S08]  /*0060*/  LDC R5, c[0x0][0x398] ;  /* 0x0000e600ff057b82 */ /* 0x000eb00000000800 */
[----:B------:R-:W3:Y:S01]  /*0070*/  LDC.64 R8, c[0x0][0x388] ;  /* 0x0000e200ff087b82 */ /* 0x000ee20000000a00 */
[----:B0-----:R-:W-:-:S07]  /*0080*/  IMAD R13, R13, UR4, R0 ;  /* 0x000000040d0d7c24 */ /* 0x001fce000f8e0200 */
[----:B------:R-:W0:Y:S01]  /*0090*/  LDC.64 R10, c[0x0][0x380] ;  /* 0x0000e000ff0a7b82 */ /* 0x000e220000000a00 */
[----:B------:R-:W-:Y:S01]  /*00a0*/  I2FP.F32.S32 R0, R13 ;  /* 0x0000000d00007245 */ /* 0x000fe20000201400 */
[----:B--2---:R-:W-:-:S03]  /*00b0*/  FADD R3, R5, -1 ;  /* 0xbf80000005037421 */ /* 0x004fc60000000000 */
[----:B------:R-:W-:Y:S02]  /*00c0*/  FSETP.GEU.AND P1, PT, R0, R5, PT ;  /* 0x000000050000720b */ /* 0x000fe40003f2e000 */
[----:B------:R-:W-:Y:S02]  /*00d0*/  FSETP.GT.AND P0, PT, R3, R0, PT ;  /* 0x000000000300720b */ /* 0x000fe40003f04000 */
[C---:B------:R-:W-:Y:S01]  /*00e0*/  IADD3 R3, PT, PT, R13.reuse, -0x1, RZ ;  /* 0xffffffff0d037810 */ /* 0x040fe20007ffe0ff */
[C---:B---3--:R-:W-:Y:S01]  /*00f0*/  IMAD.WIDE R4, R13.reuse, 0x4, R8 ;  /* 0x000000040d047825 */ /* 0x048fe200078e0208 */
[----:B------:R-:W-:-:S03]  /*0100*/  ISETP.GT.AND P0, PT, R13, RZ, P0 ;  /* 0x000000ff0d00720c */ /* 0x000fc60000704270 */
[----:B------:R-:W-:-:S04]  /*0110*/  IMAD.WIDE.U32 R2, R3, 0x4, R8 ;  /* 0x0000000403027825 */ /* 0x000fc800078e0008 */
[----:B-1----:R-:W-:Y:S06]  /*0120*/  @P1 BRA `(.L_x_1) ;  /* 0x0000000000141947 */ /* 0x002fec0003800000 */
[----:B------:R-:W-:-:S13]  /*0130*/  ISETP.NE.AND P1, PT, R13, RZ, PT ;  /* 0x000000ff0d00720c */ /* 0x000fda0003f25270 */
[----:B------:R-:W1:Y:S01]  /*0140*/  @!P1 LDC.64 R6, c[0x0][0x388] ;  /* 0x0000e200ff069b82 */ /* 0x000e620000000a00 */
[----:B------:R-:W-:-:S05]  /*0150*/  @!P1 MOV R15, 0x43480000 ;  /* 0x43480000000f9802 */ /* 0x000fca0000000f00 */
[----:B-1----:R1:W-:Y:S04]  /*0160*/  @!P1 STG.E desc[UR6][R6.64], R15 ;  /* 0x0000000f06009986 */ /* 0x0023e8000c101906 */
[----:B------:R1:W-:Y:S02]  /*0170*/  @P1 STG.E desc[UR6][R4.64], RZ ;  /* 0x000000ff04001986 */ /* 0x0003e4000c101906 */
.L_x_1:
[----:B------:R-:W-:Y:S05]  /*0180*/  BSYNC.RECONVERGENT B0 ;  /* 0x0000000000007941 */ /* 0x000fea0003800200 */
.L_x_0:
[----:B-1----:R-:W-:Y:S01]  /*0190*/  IMAD.WIDE.U32 R6, R13, 0x4, R8 ;  /* 0x000000040d067825 */ /* 0x002fe200078e0008 */
[----:B------:R-:W-:-:S03]  /*01a0*/  UMOV UR4, URZ ;  /* 0x000000ff00047c82 */ /* 0x000fc60008000000 */
[----:B0-----:R-:W-:-:S07]  /*01b0*/  IMAD.WIDE R8, R13, 0x4, R10 ;  /* 0x000000040d087825 */ /* 0x001fce00078e020a */
.L_x_2:
[----:B------:R-:W2:Y:S04]  /*01c0*/  @P0 LDG.E R0, desc[UR6][R6.64+0x4] ;  /* 0x0000040606000981 */ /* 0x000ea8000c1e1900 */
[----:B-1----:R-:W2:Y:S04]  /*01d0*/  @P0 LDG.E R13, desc[UR6][R2.64] ;  /* 0x00000006020d0981 */ /* 0x002ea8000c1e1900 */
[----:B------:R-:W3:Y:S01]  /*01e0*/  @!P0 LDG.E R11, desc[UR6][R4.64] ;  /* 0x00000006040b8981 */ /* 0x000ee2000c1e1900 */
[----:B--2---:R-:W-:-:S04]  /*01f0*/  @P0 FADD R0, R0, R13 ;  /* 0x0000000d00000221 */ /* 0x004fc80000000000 */
[----:B------:R-:W-:-:S05]  /*0200*/  @P0 FMUL R11, R0, 0.5 ;  /* 0x3f000000000b0820 */ /* 0x000fca0000400000 */
[----:B------:R-:W-:Y:S04]  /*0210*/  @P0 STG.E desc[UR6][R6.64], R11 ;  /* 0x0000000b06000986 */ /* 0x000fe8000c101906 */
[----:B---3--:R0:W-:Y:S04]  /*0220*/  STG.E desc[UR6][R8.64], R11 ;  /* 0x0000000b08007986 */ /* 0x0081e8000c101906 */
[----:B------:R-:W2:Y:S04]  /*0230*/  @P0 LDG.E R0, desc[UR6][R6.64+0x4] ;  /* 0x0000040606000981 */ /* 0x000ea8000c1e1900 */
[----:B------:R-:W2:Y:S04]  /*0240*/  @P0 LDG.E R15, desc[UR6][R2.64] ;  /* 0x00000006020f0981 */ /* 0x000ea8000c1e1900 */
        /* <DEDUP_REMOVED lines=12> */
[----:B------:R-:W3:Y:S04]  /*0310*/  @P0 LDG.E R0, desc[UR6][R6.64+0x4] ;  /* 0x0000040606000981 */ /* 0x000ee8000c1e1900 */
[----:B------:R-:W3:Y:S04]  /*0320*/  @P0 LDG.E R17, desc[UR6][R2.64] ;  /* 0x0000000602110981 */ /* 0x000ee8000c1e1900 */
[----:B0-----:R-:W4:Y:S01]  /*0330*/  @!P0 LDG.E R11, desc[UR6][R4.64] ;  /* 0x00000006040b8981 */ /* 0x001f22000c1e1900 */
[----:B---3--:R-:W-:-:S04]  /*0340*/  @P0 FADD R0, R0, R17 ;  /* 0x0000001100000221 */ /* 0x008fc80000000000 */
[----:B------:R-:W-:-:S05]  /*0350*/  @P0 FMUL R11, R0, 0.5 ;  /* 0x3f000000000b0820 */ /* 0x000fca0000400000 */
[----:B------:R-:W-:Y:S04]  /*0360*/  @P0 STG.E desc[UR6][R6.64], R11 ;  /* 0x0000000b06000986 */ /* 0x000fe8000c101906 */
[----:B----4-:R0:W-:Y:S04]  /*0370*/  STG.E desc[UR6][R8.64], R11 ;  /* 0x0000000b08007986 */ /* 0x0101e8000c101906 */
[----:B------:R-:W3:Y:S04]  /*0380*/  @P0 LDG.E R0, desc[UR6][R6.64+0x4] ;  /* 0x0000040606000981 */ /* 0x000ee8000c1e1900 */
[----:B------:R-:W3:Y:S04]  /*0390*/  @P0 LDG.E R17, desc[UR6][R2.64] ;  /* 0x0000000602110981 */ /* 0x000ee8000c1e1900 */
[----:B-1----:R-:W4:Y:S01]  /*03a0*/  @!P0 LDG.E R13, desc[UR6][R4.64] ;  /* 0x00000006040d8981 */ /* 0x002f22000c1e1900 */
[----:B---3--:R-:W-:-:S04]  /*03b0*/  @P0 FADD R0, R0, R17 ;  /* 0x0000001100000221 */ /* 0x008fc80000000000 */
[----:B------:R-:W-:-:S05]  /*03c0*/  @P0 FMUL R13, R0, 0.5 ;  /* 0x3f000000000d0820 */ /* 0x000fca0000400000 */
[----:B------:R-:W-:Y:S04]  /*03d0*/  @P0 STG.E desc[UR6][R6.64], R13 ;  /* 0x0000000d06000986 */ /* 0x000fe8000c101906 */
[----:B----4-:R1:W-:Y:S04]  /*03e0*/  STG.E desc[UR6][R8.64], R13 ;  /* 0x0000000d08007986 */ /* 0x0103e8000c101906 */
[----:B------:R-:W3:Y:S04]  /*03f0*/  @P0 LDG.E R0, desc[UR6][R6.64+0x4] ;  /* 0x0000040606000981 */ /* 0x000ee8000c1e1900 */
[----:B------:R-:W3:Y:S04]  /*0400*/  @P0 LDG.E R17, desc[UR6][R2.64] ;  /* 0x0000000602110981 */ /* 0x000ee8000c1e1900 */
[----:B--2---:R-:W2:Y:S01]  /*0410*/  @!P0 LDG.E R15, desc[UR6][R4.64] ;  /* 0x00000006040f8981 */ /* 0x004ea2000c1e1900 */
[----:B---3--:R-:W-:-:S04]  /*0420*/  @P0 FADD R0, R0, R17 ;  /* 0x0000001100000221 */ /* 0x008fc80000000000 */
[----:B------:R-:W-:-:S05]  /*0430*/  @P0 FMUL R15, R0, 0.5 ;  /* 0x3f000000000f0820 */ /* 0x000fca0000400000 */
[----:B------:R-:W-:Y:S04]  /*0440*/  @P0 STG.E desc[UR6][R6.64], R15 ;  /* 0x0000000f06000986 */ /* 0x000fe8000c101906 */
[----:B--2---:R2:W-:Y:S04]  /*0450*/  STG.E desc[UR6][R8.64], R15 ;  /* 0x0000000f08007986 */ /* 0x0045e8000c101906 */
        /* <DEDUP_REMOVED lines=54> */
[----:B------:R1:W-:Y:S04]  /*07c0*/  @P0 STG.E desc[UR6][R6.64], R13 ;  /* 0x0000000d06000986 */ /* 0x0003e8000c101906 */
[----:B----4-:R1:W-:Y:S04]  /*07d0*/  STG.E desc[UR6][R8.64], R13 ;  /* 0x0000000d08007986 */ /* 0x0103e8000c101906 */
[----:B------:R-:W3:Y:S04]  /*07e0*/  @P0 LDG.E R0, desc[UR6][R6.64+0x4] ;  /* 0x0000040606000981 */ /* 0x000ee8000c1e1900 */
[----:B------:R-:W3:Y:S04]  /*07f0*/  @P0 LDG.E R17, desc[UR6][R2.64] ;  /* 0x0000000602110981 */ /* 0x000ee8000c1e1900 */
[----:B--2---:R-:W2:Y:S01]  /*0800*/  @!P0 LDG.E R15, desc[UR6][R4.64] ;  /* 0x00000006040f8981 */ /* 0x004ea2000c1e1900 */
[----:B---3--:R-:W-:-:S04]  /*0810*/  @P0 FADD R0, R0, R17 ;  /* 0x0000001100000221 */ /* 0x008fc80000000000 */
[----:B------:R-:W-:-:S05]  /*0820*/  @P0 FMUL R15, R0, 0.5 ;  /* 0x3f000000000f0820 */ /* 0x000fca0000400000 */
[----:B------:R1:W-:Y:S04]  /*0830*/  @P0 STG.E desc[UR6][R6.64], R15 ;  /* 0x0000000f06000986 */ /* 0x0003e8000c101906 */
[----:B--2---:R1:W-:Y:S04]  /*0840*/  STG.E desc[UR6][R8.64], R15 ;  /* 0x0000000f08007986 */ /* 0x0043e8000c101906 */
[----:B------:R-:W2:Y:S04]  /*0850*/  @P0 LDG.E R0, desc[UR6][R6.64+0x4] ;  /* 0x0000040606000981 */ /* 0x000ea8000c1e1900 */
[----:B------:R-:W2:Y:S04]  /*0860*/  @P0 LDG.E R17, desc[UR6][R2.64] ;  /* 0x0000000602110981 */ /* 0x000ea8000c1e1900 */
[----:B0-----:R-:W3:Y:S01]  /*0870*/  @!P0 LDG.E R11, desc[UR6][R4.64] ;  /* 0x00000006040b8981 */ /* 0x001ee2000c1e1900 */
[----:B------:R-:W-:-:S04]  /*0880*/  UIADD3 UR4, UPT, UPT, UR4, 0x10, URZ ;  /* 0x0000001004047890 */ /* 0x000fc8000fffe0ff */
[----:B------:R-:W-:Y:S01]  /*0890*/  UISETP.NE.AND UP0, UPT, UR4, 0x36ee80, UPT ;  /* 0x0036ee800400788c */ /* 0x000fe2000bf05270 */
[----:B--2---:R-:W-:-:S04]  /*08a0*/  @P0 FADD R0, R0, R17 ;  /* 0x0000001100000221 */ /* 0x004fc80000000000 */
[----:B------:R-:W-:-:S05]  /*08b0*/  @P0 FMUL R11, R0, 0.5 ;  /* 0x3f000000000b0820 */ /* 0x000fca0000400000 */
[----:B------:R1:W-:Y:S04]  /*08c0*/  @P0 STG.E desc[UR6][R6.64], R11 ;  /* 0x0000000b06000986 */ /* 0x0003e8000c101906 */
[----:B---3--:R1:W-:Y:S01]  /*08d0*/  STG.E desc[UR6][R8.64], R11 ;  /* 0x0000000b08007986 */ /* 0x0083e2000c101906 */
[----:B------:R-:W-:Y:S05]  /*08e0*/  BRA.U UP0, `(.L_x_2) ;  /* 0xfffffff900347547 */ /* 0x000fea000b83ffff */
[----:B------:R-:W-:Y:S05]  /*08f0*/  EXIT ;  /* 0x000000000000794d */ /* 0x000fea0003800000 */
.L_x_3:
[----:B------:R-:W-:-:S00]  /*0900*/  BRA `(.L_x_3) ;  /* 0xfffffffc00fc7947 */ /* 0x000fc0000383ffff */
[----:B------:R-:W-:-:S00]  /*0910*/  NOP ;  /* 0x0000000000007918 */ /* 0x000fc00000000000 */
        /* <DEDUP_REMOVED lines=14> */
.L_x_4:


//--------------------- .nv.shared.reserved.0     --------------------------
	.section	.nv.shared.reserved.0,"aw",@nobits
	.weak		__nv_reservedSMEM_offset_0_alias
	.size		__nv_reservedSMEM_offset_0_alias, 0, 64
	.other		__nv_reservedSMEM_offset_0_alias,@"STO_CUDA_RESERVED_SHARED STV_DEFAULT"
__nv_reservedSMEM_offset_0_alias:
	.zero		0
	.zero		64


//--------------------- .nv.constant0._Z7computePfS_S_f --------------------------
	.section	.nv.constant0._Z7computePfS_S_f,"a",@progbits
	.sectionflags	@""
	.align	4
.nv.constant0._Z7computePfS_S_f:
	.zero		924


//--------------------- SYMBOLS --------------------------

	.type		.nv.reservedSmem.offset0,@object
	.size		.nv.reservedSmem.offset0,0x4
